	.headerflags	@"EF_CUDA_TEXMODE_UNIFIED EF_CUDA_64BIT_ADDRESS EF_CUDA_ACCELERATORS EF_CUDA_SM90 EF_CUDA_VIRTUAL_SM(EF_CUDA_SM90)"
	.elftype	@"ET_EXEC"


//--------------------- .nv.info                  --------------------------
	.section	.nv.info,"",@"SHT_CUDA_INFO"
	.align	4


	//----- nvinfo : EIATTR_REGCOUNT
	.align		4
        /*0000*/ 	.byte	0x04, 0x2f
        /*0002*/ 	.short	(.L_1 - .L_0)
	.align		4
.L_0:
        /*0004*/ 	.word	index@(triton_poi_fused_cat_max_pool2d_with_indices_10)
        /*0008*/ 	.word	0x0000001a


	//----- nvinfo : EIATTR_MIN_STACK_SIZE
	.align		4
.L_1:
        /*000c*/ 	.byte	0x04, 0x12
        /*000e*/ 	.short	(.L_3 - .L_2)
	.align		4
.L_2:
        /*0010*/ 	.word	index@(triton_poi_fused_cat_max_pool2d_with_indices_10)
        /*0014*/ 	.word	0x00000000


	//----- nvinfo : EIATTR_FRAME_SIZE
	.align		4
.L_3:
        /*0018*/ 	.byte	0x04, 0x11
        /*001a*/ 	.short	(.L_5 - .L_4)
	.align		4
.L_4:
        /*001c*/ 	.word	index@(triton_poi_fused_cat_max_pool2d_with_indices_10)
        /*0020*/ 	.word	0x00000000


	//----- nvinfo : EIATTR_MIN_STACK_SIZE
	.align		4
.L_5:
        /*0024*/ 	.byte	0x04, 0x12
        /*0026*/ 	.short	(.L_7 - .L_6)
	.align		4
.L_6:
        /*0028*/ 	.word	index@(triton_poi_fused_cat_max_pool2d_with_indices_10)
        /*002c*/ 	.word	0x00000000
.L_7:


//--------------------- .nv.info.triton_poi_fused_cat_max_pool2d_with_indices_10 --------------------------
	.section	.nv.info.triton_poi_fused_cat_max_pool2d_with_indices_10,"",@"SHT_CUDA_INFO"
	.sectionflags	@""
	.align	4


	//----- nvinfo : EIATTR_CUDA_API_VERSION
	.align		4
        /*0000*/ 	.byte	0x04, 0x37
        /*0002*/ 	.short	(.L_9 - .L_8)
.L_8:
        /*0004*/ 	.word	0x0000007c


	//----- nvinfo : EIATTR_KPARAM_INFO
	.align		4
.L_9:
        /*0008*/ 	.byte	0x04, 0x17
        /*000a*/ 	.short	(.L_11 - .L_10)
.L_10:
        /*000c*/ 	.word	0x00000000
        /*0010*/ 	.short	0x0004
        /*0012*/ 	.short	0x0020
        /*0014*/ 	.byte	0x00, 0xf0, 0x11, 0x00


	//----- nvinfo : EIATTR_KPARAM_INFO
	.align		4
.L_11:
        /*0018*/ 	.byte	0x04, 0x17
        /*001a*/ 	.short	(.L_13 - .L_12)
.L_12:
        /*001c*/ 	.word	0x00000000
        /*0020*/ 	.short	0x0003
        /*0022*/ 	.short	0x0018
        /*0024*/ 	.byte	0x00, 0xf4, 0x21, 0x00


	//----- nvinfo : EIATTR_KPARAM_INFO
	.align		4
.L_13:
        /*0028*/ 	.byte	0x04, 0x17
        /*002a*/ 	.short	(.L_15 - .L_14)
.L_14:
        /*002c*/ 	.word	0x00000000
        /*0030*/ 	.short	0x0002
        /*0032*/ 	.short	0x0010
        /*0034*/ 	.byte	0x00, 0xf4, 0x21, 0x00


	//----- nvinfo : EIATTR_KPARAM_INFO
	.align		4
.L_15:
        /*0038*/ 	.byte	0x04, 0x17
        /*003a*/ 	.short	(.L_17 - .L_16)
.L_16:
        /*003c*/ 	.word	0x00000000
        /*0040*/ 	.short	0x0001
        /*0042*/ 	.short	0x0008
        /*0044*/ 	.byte	0x00, 0xf4, 0x21, 0x00


	//----- nvinfo : EIATTR_KPARAM_INFO
	.align		4
.L_17:
        /*0048*/ 	.byte	0x04, 0x17
        /*004a*/ 	.short	(.L_19 - .L_18)
.L_18:
        /*004c*/ 	.word	0x00000000
        /*0050*/ 	.short	0x0000
        /*0052*/ 	.short	0x0000
        /*0054*/ 	.byte	0x00, 0xf4, 0x21, 0x00


	//----- nvinfo : EIATTR_SPARSE_MMA_MASK
	.align		4
.L_19:
        /*0058*/ 	.byte	0x03, 0x50
        /*005a*/ 	.short	0x0000


	//----- nvinfo : EIATTR_MAXREG_COUNT
	.align		4
        /*005c*/ 	.byte	0x03, 0x1b
        /*005e*/ 	.short	0x00ff


	//----- nvinfo : EIATTR_EXIT_INSTR_OFFSETS
	.align		4
        /*0060*/ 	.byte	0x04, 0x1c
        /*0062*/ 	.short	(.L_21 - .L_20)


	//   ....[0]....
.L_20:
        /*0064*/ 	.word	0x00000500


	//----- nvinfo : EIATTR_REQNTID
	.align		4
.L_21:
        /*0068*/ 	.byte	0x04, 0x10
        /*006a*/ 	.short	(.L_23 - .L_22)
.L_22:
        /*006c*/ 	.word	0x00000100
        /*0070*/ 	.word	0x00000001
        /*0074*/ 	.word	0x00000001


	//----- nvinfo : EIATTR_CBANK_PARAM_SIZE
	.align		4
.L_23:
        /*0078*/ 	.byte	0x03, 0x19
        /*007a*/ 	.short	0x0024


	//----- nvinfo : EIATTR_PARAM_CBANK
	.align		4
        /*007c*/ 	.byte	0x04, 0x0a
        /*007e*/ 	.short	(.L_25 - .L_24)
	.align		4
.L_24:
        /*0080*/ 	.word	index@(.nv.constant0.triton_poi_fused_cat_max_pool2d_with_indices_10)
        /*0084*/ 	.short	0x0210
        /*0086*/ 	.short	0x0024


	//----- nvinfo : EIATTR_SW_WAR
	.align		4
.L_25:
        /*0088*/ 	.byte	0x04, 0x36
        /*008a*/ 	.short	(.L_27 - .L_26)
.L_26:
        /*008c*/ 	.word	0x00000008
.L_27:


//--------------------- .nv.callgraph             --------------------------
	.section	.nv.callgraph,"",@"SHT_CUDA_CALLGRAPH"
	.align	4
	.sectionentsize	8
	.align		4
        /*0000*/ 	.word	0x00000000
	.align		4
        /*0004*/ 	.word	0xffffffff
	.align		4
        /*0008*/ 	.word	0x00000000
	.align		4
        /*000c*/ 	.word	0xfffffffe
	.align		4
        /*0010*/ 	.word	0x00000000
	.align		4
        /*0014*/ 	.word	0xfffffffd
	.align		4
        /*0018*/ 	.word	0x00000000
	.align		4
        /*001c*/ 	.word	0xfffffffc


//--------------------- .text.triton_poi_fused_cat_max_pool2d_with_indices_10 --------------------------
	.section	.text.triton_poi_fused_cat_max_pool2d_with_indices_10,"ax",@progbits
	.align	128
        .global         triton_poi_fused_cat_max_pool2d_with_indices_10
        .type           triton_poi_fused_cat_max_pool2d_with_indices_10,@function
        .size           triton_poi_fused_cat_max_pool2d_with_indices_10,(.L_x_1 - triton_poi_fused_cat_max_pool2d_with_indices_10)
        .other          triton_poi_fused_cat_max_pool2d_with_indices_10,@"STO_CUDA_ENTRY STV_DEFAULT"
triton_poi_fused_cat_max_pool2d_with_indices_10:
.text.triton_poi_fused_cat_max_pool2d_with_indices_10:
[----:B------:R-:W-:Y:S01]  /*0000*/  LDC R1, c[0x0][0x28] ;  /* 0x00000a00ff017b82 */ /* 0x000fe20000000800 */
[----:B------:R-:W1:Y:S07]  /*0010*/  S2R R0, SR_TID.X ;  /* 0x0000000000007919 */ /* 0x000e6e0000002100 */
[----:B------:R-:W2:Y:S01]  /*0020*/  LDC.64 R2, c[0x0][0x210] ;  /* 0x00008400ff027b82 */ /* 0x000ea20000000a00 */
[----:B------:R-:W-:Y:S01]  /*0030*/  ULDC.64 UR4, c[0x0][0x208] ;  /* 0x0000820000047ab9 */ /* 0x000fe20000000a00 */
[----:B------:R-:W-:Y:S01]  /*0040*/  ULDC.64 UR6, c[0x0][0x220] ;  /* 0x0000880000067ab9 */ /* 0x000fe20000000a00 */
[----:B------:R-:W3:Y:S01]  /*0050*/  S2R R5, SR_CTAID.X ;  /* 0x0000000000057919 */ /* 0x000ee20000002500 */
[----:B-1----:R-:W-:Y:S01]  /*0060*/  IMAD.SHL.U32 R0, R0, 0x2, RZ ;  /* 0x0000000200007824 */ /* 0x002fe200078e00ff */
[----:B---3--:R-:W-:-:S04]  /*0070*/  SHF.R.S32.HI R7, RZ, 0x16, R5 ;  /* 0x00000016ff077819 */ /* 0x008fc80000011405 */
[----:B------:R-:W-:Y:S02]  /*0080*/  LOP3.LUT R0, R0, 0x1fe, RZ, 0xc0, !PT ;  /* 0x000001fe00007812 */ /* 0x000fe400078ec0ff */
[----:B------:R-:W-:-:S03]  /*0090*/  SGXT R7, R7, 0x1 ;  /* 0x000000010707781a */ /* 0x000fc60000000200 */
[----:B------:R-:W-:-:S04]  /*00a0*/  IMAD R0, R5, 0x200, R0 ;  /* 0x0000020005007824 */ /* 0x000fc800078e0200 */
[----:B------:R-:W-:Y:S01]  /*00b0*/  VIADD R4, R0, 0x1 ;  /* 0x0000000100047836 */ /* 0x000fe20000000000 */
[----:B------:R-:W-:-:S04]  /*00c0*/  SHF.R.S32.HI R5, RZ, 0x1f, R0 ;  /* 0x0000001fff057819 */ /* 0x000fc80000011400 */
[----:B------:R-:W-:Y:S02]  /*00d0*/  LEA.HI R6, R5, R0, RZ, 0x3 ;  /* 0x0000000005067211 */ /* 0x000fe400078f18ff */
[----:B------:R-:W-:Y:S02]  /*00e0*/  LEA.HI R8, R7, R4, RZ, 0x3 ;  /* 0x0000000407087211 */ /* 0x000fe400078f18ff */
[C---:B------:R-:W-:Y:S01]  /*00f0*/  LOP3.LUT R7, R6.reuse, 0x7ffffff8, RZ, 0xc0, !PT ;  /* 0x7ffffff806077812 */ /* 0x040fe200078ec0ff */
[----:B------:R-:W-:Y:S01]  /*0100*/  IMAD.SHL.U32 R6, R6, 0x4, RZ ;  /* 0x0000000406067824 */ /* 0x000fe200078e00ff */
[----:B------:R-:W-:-:S03]  /*0110*/  LOP3.LUT R9, R8, 0x7ffffff8, RZ, 0xc0, !PT ;  /* 0x7ffffff808097812 */ /* 0x000fc600078ec0ff */
[----:B------:R-:W-:Y:S01]  /*0120*/  IMAD.IADD R7, R0, 0x1, -R7 ;  /* 0x0000000100077824 */ /* 0x000fe200078e0a07 */
[----:B------:R-:W-:Y:S01]  /*0130*/  LOP3.LUT R6, R6, 0xffffffe0, RZ, 0xc0, !PT ;  /* 0xffffffe006067812 */ /* 0x000fe200078ec0ff */
[----:B------:R-:W-:-:S04]  /*0140*/  IMAD.IADD R9, R4, 0x1, -R9 ;  /* 0x0000000104097824 */ /* 0x000fc800078e0a09 */
[--C-:B------:R-:W-:Y:S02]  /*0150*/  IMAD R21, R7, 0x2, R6.reuse ;  /* 0x0000000207157824 */ /* 0x100fe400078e0206 */
[----:B------:R-:W-:Y:S02]  /*0160*/  IMAD R23, R9, 0x2, R6 ;  /* 0x0000000209177824 */ /* 0x000fe400078e0206 */
[----:B--2---:R-:W-:-:S04]  /*0170*/  IMAD.WIDE R12, R21, 0x4, R2 ;  /* 0x00000004150c7825 */ /* 0x004fc800078e0202 */
[--C-:B------:R-:W-:Y:S01]  /*0180*/  IMAD.WIDE R14, R23, 0x4, R2.reuse ;  /* 0x00000004170e7825 */ /* 0x100fe200078e0202 */
[----:B------:R-:W2:Y:S04]  /*0190*/  LDG.E.EL R9, desc[UR4][R12.64] ;  /* 0x000000040c097981 */ /* 0x000ea8000c2e1900 */
[----:B------:R1:W2:Y:S01]  /*01a0*/  LDG.E.EL R4, desc[UR4][R12.64+0x4] ;  /* 0x000004040c047981 */ /* 0x0002a2000c2e1900 */
[----:B------:R-:W-:Y:S02]  /*01b0*/  VIADD R17, R21, 0x10 ;  /* 0x0000001015117836 */ /* 0x000fe40000000000 */
[----:B------:R-:W-:Y:S01]  /*01c0*/  VIADD R19, R23, 0x10 ;  /* 0x0000001017137836 */ /* 0x000fe20000000000 */
[----:B------:R-:W3:Y:S01]  /*01d0*/  LDG.E.EL R7, desc[UR4][R14.64] ;  /* 0x000000040e077981 */ /* 0x000ee2000c2e1900 */
[----:B------:R-:W-:-:S03]  /*01e0*/  IMAD.WIDE R16, R17, 0x4, R2 ;  /* 0x0000000411107825 */ /* 0x000fc600078e0202 */
[----:B------:R4:W3:Y:S01]  /*01f0*/  LDG.E.EL R6, desc[UR4][R14.64+0x4] ;  /* 0x000004040e067981 */ /* 0x0008e2000c2e1900 */
[----:B------:R-:W-:Y:S01]  /*0200*/  IMAD.WIDE R18, R19, 0x4, R2 ;  /* 0x0000000413127825 */ /* 0x000fe200078e0202 */
[----:B------:R-:W-:Y:S01]  /*0210*/  LEA.HI R5, R5, R0, RZ, 0xf ;  /* 0x0000000005057211 */ /* 0x000fe200078f78ff */
[----:B-1----:R-:W1:Y:S01]  /*0220*/  LDC.64 R12, c[0x0][0x218] ;  /* 0x00008600ff0c7b82 */ /* 0x002e620000000a00 */
[----:B------:R-:W5:Y:S01]  /*0230*/  LDG.E.EL R11, desc[UR4][R16.64] ;  /* 0x00000004100b7981 */ /* 0x000f62000c2e1900 */
[----:B------:R-:W-:-:S03]  /*0240*/  VIADD R21, R21, 0x11 ;  /* 0x0000001115157836 */ /* 0x000fc60000000000 */
[----:B------:R-:W5:Y:S01]  /*0250*/  LDG.E.EL R10, desc[UR4][R18.64] ;  /* 0x00000004120a7981 */ /* 0x000f62000c2e1900 */
[----:B------:R-:W-:Y:S02]  /*0260*/  VIADD R23, R23, 0x11 ;  /* 0x0000001117177836 */ /* 0x000fe40000000000 */
[----:B------:R-:W-:-:S04]  /*0270*/  IMAD.WIDE R20, R21, 0x4, R2 ;  /* 0x0000000415147825 */ /* 0x000fc800078e0202 */
[----:B------:R-:W-:Y:S02]  /*0280*/  IMAD.WIDE R22, R23, 0x4, R2 ;  /* 0x0000000417167825 */ /* 0x000fe400078e0202 */
[----:B------:R-:W5:Y:S04]  /*0290*/  LDG.E.EL R2, desc[UR4][R20.64] ;  /* 0x0000000414027981 */ /* 0x000f68000c2e1900 */
[----:B------:R-:W5:Y:S01]  /*02a0*/  LDG.E.EL R3, desc[UR4][R22.64] ;  /* 0x0000000416037981 */ /* 0x000f62000c2e1900 */
[C---:B----4-:R-:W-:Y:S01]  /*02b0*/  IMAD.SHL.U32 R14, R5.reuse, 0x2, RZ ;  /* 0x00000002050e7824 */ /* 0x050fe200078e00ff */
[----:B------:R-:W-:-:S04]  /*02c0*/  LOP3.LUT R5, R5, 0xffff8000, RZ, 0xc0, !PT ;  /* 0xffff800005057812 */ /* 0x000fc800078ec0ff */
[----:B------:R-:W-:Y:S01]  /*02d0*/  LOP3.LUT R14, R14, 0xffff0000, RZ, 0xc0, !PT ;  /* 0xffff00000e0e7812 */ /* 0x000fe200078ec0ff */
[----:B-1----:R-:W-:-:S03]  /*02e0*/  IMAD.WIDE R12, R0, 0x4, R12 ;  /* 0x00000004000c7825 */ /* 0x002fc600078e020c */
[----:B------:R-:W-:Y:S02]  /*02f0*/  IADD3 R15, R14, R0, -R5 ;  /* 0x000000000e0f7210 */ /* 0x000fe40007ffe805 */
[C---:B--2---:R-:W-:Y:S02]  /*0300*/  FSETP.GT.AND P4, PT, R4.reuse, R9, PT ;  /* 0x000000090400720b */ /* 0x044fe40003f84000 */
[----:B------:R-:W-:Y:S02]  /*0310*/  FSETP.NAN.AND P0, PT, R4, R4, PT ;  /* 0x000000040400720b */ /* 0x000fe40003f08000 */
[----:B---3--:R-:W-:Y:S02]  /*0320*/  FSETP.GT.AND P3, PT, R6, R7, PT ;  /* 0x000000070600720b */ /* 0x008fe40003f64000 */
[----:B-----5:R-:W-:-:S07]  /*0330*/  FSETP.NAN.AND P6, PT, R11, R11, PT ;  /* 0x0000000b0b00720b */ /* 0x020fce0003fc8000 */
[----:B------:R-:W-:Y:S02]  /*0340*/  @!P4 SEL R4, R4, R9, P0 ;  /* 0x000000090404c207 */ /* 0x000fe40000000000 */
[----:B------:R-:W-:Y:S01]  /*0350*/  FSETP.NAN.AND P5, PT, R10, R10, PT ;  /* 0x0000000a0a00720b */ /* 0x000fe20003fa8000 */
[----:B------:R-:W1:Y:S01]  /*0360*/  LDC.64 R8, c[0x0][0x228] ;  /* 0x00008a00ff087b82 */ /* 0x000e620000000a00 */
[C---:B------:R-:W-:Y:S02]  /*0370*/  FSETP.NAN.AND P0, PT, R6.reuse, R6, PT ;  /* 0x000000060600720b */ /* 0x040fe40003f08000 */
[----:B------:R-:W-:Y:S02]  /*0380*/  SEL R5, RZ, 0x1, !P3 ;  /* 0x00000001ff057807 */ /* 0x000fe40005800000 */
[----:B------:R-:W-:Y:S02]  /*0390*/  @!P3 SEL R6, R6, R7, P0 ;  /* 0x000000070606b207 */ /* 0x000fe40000000000 */
[----:B------:R-:W-:-:S02]  /*03a0*/  FSETP.GEU.AND P0, PT, R4, R11, PT ;  /* 0x0000000b0400720b */ /* 0x000fc40003f0e000 */
[----:B------:R-:W-:Y:S02]  /*03b0*/  FSETP.NAN.AND P1, PT, R2, R2, PT ;  /* 0x000000020200720b */ /* 0x000fe40003f28000 */
[----:B------:R-:W-:Y:S02]  /*03c0*/  FSETP.GEU.AND P2, PT, R6, R10, PT ;  /* 0x0000000a0600720b */ /* 0x000fe40003f4e000 */
[----:B------:R-:W-:Y:S02]  /*03d0*/  @!P6 SEL R11, R11, R4, !P0 ;  /* 0x000000040b0be207 */ /* 0x000fe40004000000 */
[----:B------:R-:W-:Y:S02]  /*03e0*/  FSETP.NAN.AND P6, PT, R3, R3, PT ;  /* 0x000000030300720b */ /* 0x000fe40003fc8000 */
[----:B------:R-:W-:Y:S02]  /*03f0*/  SEL R4, RZ, 0x1, !P4 ;  /* 0x00000001ff047807 */ /* 0x000fe40006000000 */
[----:B------:R-:W-:-:S02]  /*0400*/  @!P5 SEL R10, R10, R6, !P2 ;  /* 0x000000060a0ad207 */ /* 0x000fc40005000000 */
[----:B------:R-:W-:Y:S02]  /*0410*/  SEL R6, R4, 0x2, P0 ;  /* 0x0000000204067807 */ /* 0x000fe40000000000 */
[----:B------:R-:W-:Y:S01]  /*0420*/  FSETP.GEU.AND P3, PT, R11, R2, PT ;  /* 0x000000020b00720b */ /* 0x000fe20003f6e000 */
[----:B-1----:R-:W-:Y:S01]  /*0430*/  IMAD.WIDE R8, R15, 0x4, R8 ;  /* 0x000000040f087825 */ /* 0x002fe200078e0208 */
[----:B------:R-:W-:Y:S02]  /*0440*/  SEL R5, R5, 0x2, P2 ;  /* 0x0000000205057807 */ /* 0x000fe40001000000 */
[----:B------:R-:W-:Y:S02]  /*0450*/  FSETP.GEU.AND P0, PT, R10, R3, PT ;  /* 0x000000030a00720b */ /* 0x000fe40003f0e000 */
[----:B------:R-:W-:Y:S02]  /*0460*/  @!P1 SEL R2, R2, R11, !P3 ;  /* 0x0000000b02029207 */ /* 0x000fe40005800000 */
[----:B------:R-:W-:-:S02]  /*0470*/  SEL R6, R6, 0x3, P3 ;  /* 0x0000000306067807 */ /* 0x000fc40001800000 */
[----:B------:R-:W-:Y:S02]  /*0480*/  SEL R7, R5, 0x3, P0 ;  /* 0x0000000305077807 */ /* 0x000fe40000000000 */
[----:B------:R-:W-:Y:S02]  /*0490*/  IADD3 R4, P1, R0, UR6, RZ ;  /* 0x0000000600047c10 */ /* 0x000fe4000ff3e0ff */
[----:B------:R-:W-:Y:S01]  /*04a0*/  @!P6 SEL R3, R3, R10, !P0 ;  /* 0x0000000a0303e207 */ /* 0x000fe20004000000 */
[----:B------:R-:W-:Y:S01]  /*04b0*/  IMAD R7, R7, 0x100, R6 ;  /* 0x0000010007077824 */ /* 0x000fe200078e0206 */
[----:B------:R-:W-:-:S03]  /*04c0*/  LEA.HI.X.SX32 R5, R0, UR7, 0x1, P1 ;  /* 0x0000000700057c11 */ /* 0x000fc600088f0eff */
[----:B------:R-:W-:Y:S04]  /*04d0*/  STG.E.64 desc[UR4][R12.64], R2 ;  /* 0x000000020c007986 */ /* 0x000fe8000c101b04 */
[----:B------:R-:W-:Y:S04]  /*04e0*/  STG.E.U16 desc[UR4][R4.64], R7 ;  /* 0x0000000704007986 */ /* 0x000fe8000c101504 */
[----:B------:R-:W-:Y:S01]  /*04f0*/  STG.E.64 desc[UR4][R8.64], R2 ;  /* 0x0000000208007986 */ /* 0x000fe2000c101b04 */
[----:B------:R-:W-:Y:S05]  /*0500*/  EXIT ;  /* 0x000000000000794d */ /* 0x000fea0003800000 */
.L_x_0:
[----:B------:R-:W-:-:S00]  /*0510*/  BRA `(.L_x_0) ;  /* 0xfffffffc00fc7947 */ /* 0x000fc0000383ffff */
[----:B------:R-:W-:-:S00]  /*0520*/  NOP ;  /* 0x0000000000007918 */ /* 0x000fc00000000000 */
        /* <DEDUP_REMOVED lines=13> */
.L_x_1:


//--------------------- .nv.constant0.triton_poi_fused_cat_max_pool2d_with_indices_10 --------------------------
	.section	.nv.constant0.triton_poi_fused_cat_max_pool2d_with_indices_10,"a",@progbits
	.sectionflags	@""
	.align	4
.nv.constant0.triton_poi_fused_cat_max_pool2d_with_indices_10:
	.zero		564
